//
// Generated by NVIDIA NVVM Compiler
//
// Compiler Build ID: CL-36424714
// Cuda compilation tools, release 13.0, V13.0.88
// Based on NVVM 20.0.0
//

.version 9.0
.target sm_100
.address_size 64

	// .globl	_Z9reductionPiS_
// _ZZ9reductionPiS_E3tmp has been demoted

.visible .entry _Z9reductionPiS_(
	.param .u64 .ptr .align 1 _Z9reductionPiS__param_0,
	.param .u64 .ptr .align 1 _Z9reductionPiS__param_1
)
{
	.reg .pred 	%p<5>;
	.reg .b32 	%r<30>;
	.reg .b64 	%rd<9>;
	// demoted variable
	.shared .align 4 .b8 _ZZ9reductionPiS_E3tmp[64];
	ld.param.u64 	%rd2, [_Z9reductionPiS__param_0];
	ld.param.u64 	%rd1, [_Z9reductionPiS__param_1];
	cvta.to.global.u64 	%rd3, %rd2;
	mov.u32 	%r1, %tid.x;
	mov.u32 	%r2, %ctaid.x;
	mov.u32 	%r3, %ntid.x;
	mad.lo.s32 	%r7, %r2, %r3, %r1;
	mul.wide.u32 	%rd4, %r7, 4;
	add.s64 	%rd5, %rd3, %rd4;
	ld.global.u32 	%r8, [%rd5];
	shl.b32 	%r9, %r1, 2;
	mov.u32 	%r10, _ZZ9reductionPiS_E3tmp;
	add.s32 	%r4, %r10, %r9;
	st.shared.u32 	[%r4], %r8;
	bar.sync 	0;
	shr.u32 	%r5, %r3, 1;
	setp.ge.u32 	%p1, %r1, %r5;
	@%p1 bra 	$L__BB0_2;
	shl.b32 	%r11, %r5, 2;
	add.s32 	%r12, %r4, %r11;
	ld.shared.u32 	%r13, [%r12];
	ld.shared.u32 	%r14, [%r4];
	add.s32 	%r15, %r14, %r13;
	st.shared.u32 	[%r4], %r15;
$L__BB0_2:
	bar.sync 	0;
	shr.u32 	%r16, %r3, 2;
	setp.ge.u32 	%p2, %r1, %r16;
	@%p2 bra 	$L__BB0_4;
	and.b32  	%r17, %r3, 2044;
	add.s32 	%r18, %r4, %r17;
	ld.shared.u32 	%r19, [%r18];
	ld.shared.u32 	%r20, [%r4];
	add.s32 	%r21, %r20, %r19;
	st.shared.u32 	[%r4], %r21;
$L__BB0_4:
	bar.sync 	0;
	shr.u32 	%r6, %r3, 3;
	setp.ge.u32 	%p3, %r1, %r6;
	@%p3 bra 	$L__BB0_6;
	shl.b32 	%r22, %r6, 2;
	add.s32 	%r23, %r4, %r22;
	ld.shared.u32 	%r24, [%r23];
	ld.shared.u32 	%r25, [%r4];
	add.s32 	%r26, %r25, %r24;
	st.shared.u32 	[%r4], %r26;
$L__BB0_6:
	bar.sync 	0;
	setp.ne.s32 	%p4, %r1, 0;
	@%p4 bra 	$L__BB0_8;
	ld.shared.u32 	%r27, [_ZZ9reductionPiS_E3tmp+4];
	ld.shared.u32 	%r28, [_ZZ9reductionPiS_E3tmp];
	add.s32 	%r29, %r28, %r27;
	st.shared.u32 	[_ZZ9reductionPiS_E3tmp], %r29;
	cvta.to.global.u64 	%rd6, %rd1;
	mul.wide.u32 	%rd7, %r2, 4;
	add.s64 	%rd8, %rd6, %rd7;
	st.global.u32 	[%rd8], %r29;
$L__BB0_8:
	ret;

}


// ===== COMPILED SASS (sm_100) =====

	.target	sm_100

	.elftype	@"ET_EXEC"


//--------------------- .note.nv.tkinfo           --------------------------
	.section	.note.nv.tkinfo,"",@"SHT_NOTE"
	.sectionflags	@"SHF_NOTE_NV_TKINFO"
	.tkinfo
        /*0018*/ 	.word	0x00000002
        /*0030*/ 	.string	""
        /*0030*/ 	.string	"ptxas"
        /*0030*/ 	.string	"Cuda compilation tools, release 13.0, V13.0.88"
        /*0030*/ 	.string	"Build cuda_13.0.r13.0/compiler.36424714_0"
        /*0030*/ 	.string	"-arch sm_100 -m 64 "



//--------------------- .note.nv.cuinfo           --------------------------
	.section	.note.nv.cuinfo,"",@"SHT_NOTE"
	.sectionflags	@"SHF_NOTE_NV_CUINFO"
        /*0018*/ 	.short	0x0002
        /*001a*/ 	.short	0x0064
        /*001c*/ 	.short	0x0082
	.zero		2


//--------------------- .nv.info                  --------------------------
	.section	.nv.info,"",@"SHT_CUDA_INFO"
	.align	4


	//----- nvinfo : EIATTR_REGCOUNT
	.align		4
        /*0000*/ 	.byte	0x04, 0x2f
        /*0002*/ 	.short	(.L_1 - .L_0)
	.align		4
.L_0:
        /*0004*/ 	.word	index@(_Z9reductionPiS_)
        /*0008*/ 	.word	0x0000000c


	//----- nvinfo : EIATTR_FRAME_SIZE
	.align		4
.L_1:
        /*000c*/ 	.byte	0x04, 0x11
        /*000e*/ 	.short	(.L_3 - .L_2)
	.align		4
.L_2:
        /*0010*/ 	.word	index@(_Z9reductionPiS_)
        /*0014*/ 	.word	0x00000000


	//----- nvinfo : EIATTR_MIN_STACK_SIZE
	.align		4
.L_3:
        /*0018*/ 	.byte	0x04, 0x12
        /*001a*/ 	.short	(.L_5 - .L_4)
	.align		4
.L_4:
        /*001c*/ 	.word	index@(_Z9reductionPiS_)
        /*0020*/ 	.word	0x00000000
.L_5:


//--------------------- .nv.compat                --------------------------
	.section	.nv.compat,"",@"SHT_CUDA_COMPAT_INFO"
	.align	4
        /*0000*/ 	.byte	0x02, 0x09, 0x00, 0x00, 0x02, 0x02, 0x01, 0x00, 0x02, 0x05, 0x05, 0x00, 0x03, 0x07, 0x01, 0x01
        /*0010*/ 	.byte	0x02, 0x03, 0x00, 0x00, 0x02, 0x06, 0x01, 0x00, 0x04, 0x0b, 0x08, 0x00, 0x09, 0x00, 0x00, 0x00
        /*0020*/ 	.byte	0x00, 0x00, 0x00, 0x00


//--------------------- .nv.info._Z9reductionPiS_ --------------------------
	.section	.nv.info._Z9reductionPiS_,"",@"SHT_CUDA_INFO"
	.sectionflags	@""
	.align	4


	//----- nvinfo : EIATTR_CUDA_API_VERSION
	.align		4
        /*0000*/ 	.byte	0x04, 0x37
        /*0002*/ 	.short	(.L_7 - .L_6)
.L_6:
        /*0004*/ 	.word	0x00000082


	//----- nvinfo : EIATTR_KPARAM_INFO
	.align		4
.L_7:
        /*0008*/ 	.byte	0x04, 0x17
        /*000a*/ 	.short	(.L_9 - .L_8)
.L_8:
        /*000c*/ 	.word	0x00000000
        /*0010*/ 	.short	0x0001
        /*0012*/ 	.short	0x0008
        /*0014*/ 	.byte	0x00, 0xf5, 0x21, 0x00


	//----- nvinfo : EIATTR_KPARAM_INFO
	.align		4
.L_9:
        /*0018*/ 	.byte	0x04, 0x17
        /*001a*/ 	.short	(.L_11 - .L_10)
.L_10:
        /*001c*/ 	.word	0x00000000
        /*0020*/ 	.short	0x0000
        /*0022*/ 	.short	0x0000
        /*0024*/ 	.byte	0x00, 0xf5, 0x21, 0x00


	//----- nvinfo : EIATTR_SPARSE_MMA_MASK
	.align		4
.L_11:
        /*0028*/ 	.byte	0x03, 0x50
        /*002a*/ 	.short	0x0000


	//----- nvinfo : EIATTR_MAXREG_COUNT
	.align		4
        /*002c*/ 	.byte	0x03, 0x1b
        /*002e*/ 	.short	0x00ff


	//----- nvinfo : EIATTR_NUM_BARRIERS
	.align		4
        /*0030*/ 	.byte	0x02, 0x4c
        /*0032*/ 	.byte	0x01
	.zero		1


	//----- nvinfo : EIATTR_MERCURY_ISA_VERSION
	.align		4
        /*0034*/ 	.byte	0x03, 0x5f
        /*0036*/ 	.short	0x0101


	//----- nvinfo : EIATTR_VRC_CTA_INIT_COUNT
	.align		4
        /*0038*/ 	.byte	0x02, 0x4a
	.zero		1
	.zero		1


	//----- nvinfo : EIATTR_EXIT_INSTR_OFFSETS
	.align		4
        /*003c*/ 	.byte	0x04, 0x1c
        /*003e*/ 	.short	(.L_13 - .L_12)


	//   ....[0]....
.L_12:
        /*0040*/ 	.word	0x00000290


	//   ....[1]....
        /*0044*/ 	.word	0x00000300


	//----- nvinfo : EIATTR_CBANK_PARAM_SIZE
	.align		4
.L_13:
        /*0048*/ 	.byte	0x03, 0x19
        /*004a*/ 	.short	0x0010


	//----- nvinfo : EIATTR_PARAM_CBANK
	.align		4
        /*004c*/ 	.byte	0x04, 0x0a
        /*004e*/ 	.short	(.L_15 - .L_14)
	.align		4
.L_14:
        /*0050*/ 	.word	index@(.nv.constant0._Z9reductionPiS_)
        /*0054*/ 	.short	0x0380
        /*0056*/ 	.short	0x0010


	//----- nvinfo : EIATTR_SW_WAR
	.align		4
.L_15:
        /*0058*/ 	.byte	0x04, 0x36
        /*005a*/ 	.short	(.L_17 - .L_16)
.L_16:
        /*005c*/ 	.word	0x00000008
.L_17:


//--------------------- .nv.callgraph             --------------------------
	.section	.nv.callgraph,"",@"SHT_CUDA_CALLGRAPH"
	.align	4
	.sectionentsize	8
	.align		4
        /*0000*/ 	.word	0x00000000
	.align		4
        /*0004*/ 	.word	0xffffffff
	.align		4
        /*0008*/ 	.word	0x00000000
	.align		4
        /*000c*/ 	.word	0xfffffffe
	.align		4
        /*0010*/ 	.word	0x00000000
	.align		4
        /*0014*/ 	.word	0xfffffffd
	.align		4
        /*0018*/ 	.word	0x00000000
	.align		4
        /*001c*/ 	.word	0xfffffffc


//--------------------- .text._Z9reductionPiS_    --------------------------
	.section	.text._Z9reductionPiS_,"ax",@progbits
	.align	128
        .global         _Z9reductionPiS_
        .type           _Z9reductionPiS_,@function
        .size           _Z9reductionPiS_,(.L_x_1 - _Z9reductionPiS_)
        .other          _Z9reductionPiS_,@"STO_CUDA_ENTRY STV_DEFAULT"
_Z9reductionPiS_:
.text._Z9reductionPiS_:
[----:B------:R-:W-:Y:S01]  /*0000*/  LDC R1, c[0x0][0x37c] ;  /* 0x0000df00ff017b82 */ /* 0x000fe20000000800 */
[----:B------:R-:W0:Y:S07]  /*0010*/  S2R R7, SR_TID.X ;  /* 0x0000000000077919 */ /* 0x000e2e0000002100 */
[----:B------:R-:W0:Y:S01]  /*0020*/  LDC R9, c[0x0][0x360] ;  /* 0x0000d800ff097b82 */ /* 0x000e220000000800 */
[----:B------:R-:W1:Y:S01]  /*0030*/  LDCU.64 UR6, c[0x0][0x358] ;  /* 0x00006b00ff0677ac */ /* 0x000e620008000a00 */
[----:B------:R-:W0:Y:S06]  /*0040*/  S2R R0, SR_CTAID.X ;  /* 0x0000000000007919 */ /* 0x000e2c0000002500 */
[----:B------:R-:W2:Y:S01]  /*0050*/  LDC.64 R2, c[0x0][0x380] ;  /* 0x0000e000ff027b82 */ /* 0x000ea20000000a00 */
[----:B0-----:R-:W-:-:S04]  /*0060*/  IMAD R5, R0, R9, R7 ;  /* 0x0000000900057224 */ /* 0x001fc800078e0207 */
[----:B--2---:R-:W-:-:S06]  /*0070*/  IMAD.WIDE.U32 R2, R5, 0x4, R2 ;  /* 0x0000000405027825 */ /* 0x004fcc00078e0002 */
[----:B-1----:R-:W2:Y:S01]  /*0080*/  LDG.E R2, desc[UR6][R2.64] ;  /* 0x0000000602027981 */ /* 0x002ea2000c1e1900 */
[----:B------:R-:W0:Y:S01]  /*0090*/  S2UR UR5, SR_CgaCtaId ;  /* 0x00000000000579c3 */ /* 0x000e220000008800 */
[----:B------:R-:W-:Y:S01]  /*00a0*/  UMOV UR4, 0x400 ;  /* 0x0000040000047882 */ /* 0x000fe20000000000 */
[--C-:B------:R-:W-:Y:S02]  /*00b0*/  SHF.R.U32.HI R4, RZ, 0x1, R9.reuse ;  /* 0x00000001ff047819 */ /* 0x100fe40000011609 */
[----:B------:R-:W-:Y:S02]  /*00c0*/  SHF.R.U32.HI R6, RZ, 0x2, R9 ;  /* 0x00000002ff067819 */ /* 0x000fe40000011609 */
[C---:B------:R-:W-:Y:S02]  /*00d0*/  ISETP.GE.U32.AND P1, PT, R7.reuse, R4, PT ;  /* 0x000000040700720c */ /* 0x040fe40003f26070 */
[----:B------:R-:W-:-:S13]  /*00e0*/  ISETP.GE.U32.AND P0, PT, R7, R6, PT ;  /* 0x000000060700720c */ /* 0x000fda0003f06070 */
[----:B------:R-:W-:Y:S01]  /*00f0*/  @!P0 LOP3.LUT R8, R9, 0x7fc, RZ, 0xc0, !PT ;  /* 0x000007fc09088812 */ /* 0x000fe200078ec0ff */
[----:B0-----:R-:W-:-:S06]  /*0100*/  ULEA UR4, UR5, UR4, 0x18 ;  /* 0x0000000405047291 */ /* 0x001fcc000f8ec0ff */
[----:B------:R-:W-:-:S05]  /*0110*/  LEA R5, R7, UR4, 0x2 ;  /* 0x0000000407057c11 */ /* 0x000fca000f8e10ff */
[----:B------:R-:W-:Y:S02]  /*0120*/  @!P1 IMAD R4, R4, 0x4, R5 ;  /* 0x0000000404049824 */ /* 0x000fe400078e0205 */
[----:B------:R-:W-:Y:S01]  /*0130*/  @!P0 IMAD.IADD R8, R5, 0x1, R8 ;  /* 0x0000000105088824 */ /* 0x000fe200078e0208 */
[----:B--2---:R-:W-:Y:S01]  /*0140*/  STS [R5], R2 ;  /* 0x0000000205007388 */ /* 0x004fe20000000800 */
[----:B------:R-:W-:Y:S06]  /*0150*/  BAR.SYNC.DEFER_BLOCKING 0x0 ;  /* 0x0000000000007b1d */ /* 0x000fec0000010000 */
[----:B------:R-:W-:Y:S04]  /*0160*/  @!P1 LDS R4, [R4] ;  /* 0x0000000004049984 */ /* 0x000fe80000000800 */
[----:B------:R-:W0:Y:S02]  /*0170*/  @!P1 LDS R3, [R5] ;  /* 0x0000000005039984 */ /* 0x000e240000000800 */
[----:B0-----:R-:W-:Y:S01]  /*0180*/  @!P1 IMAD.IADD R6, R4, 0x1, R3 ;  /* 0x0000000104069824 */ /* 0x001fe200078e0203 */
[----:B------:R-:W-:-:S04]  /*0190*/  SHF.R.U32.HI R4, RZ, 0x3, R9 ;  /* 0x00000003ff047819 */ /* 0x000fc80000011609 */
[----:B------:R-:W-:Y:S01]  /*01a0*/  @!P1 STS [R5], R6 ;  /* 0x0000000605009388 */ /* 0x000fe20000000800 */
[----:B------:R-:W-:Y:S01]  /*01b0*/  BAR.SYNC.DEFER_BLOCKING 0x0 ;  /* 0x0000000000007b1d */ /* 0x000fe20000010000 */
[----:B------:R-:W-:-:S13]  /*01c0*/  ISETP.GE.U32.AND P1, PT, R7, R4, PT ;  /* 0x000000040700720c */ /* 0x000fda0003f26070 */
[----:B------:R-:W-:Y:S01]  /*01d0*/  @!P1 IMAD R4, R4, 0x4, R5 ;  /* 0x0000000404049824 */ /* 0x000fe200078e0205 */
[----:B------:R-:W-:Y:S04]  /*01e0*/  @!P0 LDS R8, [R8] ;  /* 0x0000000008088984 */ /* 0x000fe80000000800 */
[----:B------:R-:W0:Y:S02]  /*01f0*/  @!P0 LDS R3, [R5] ;  /* 0x0000000005038984 */ /* 0x000e240000000800 */
[----:B0-----:R-:W-:-:S05]  /*0200*/  @!P0 IADD3 R2, PT, PT, R8, R3, RZ ;  /* 0x0000000308028210 */ /* 0x001fca0007ffe0ff */
[----:B------:R-:W-:Y:S01]  /*0210*/  @!P0 STS [R5], R2 ;  /* 0x0000000205008388 */ /* 0x000fe20000000800 */
[----:B------:R-:W-:Y:S01]  /*0220*/  BAR.SYNC.DEFER_BLOCKING 0x0 ;  /* 0x0000000000007b1d */ /* 0x000fe20000010000 */
[----:B------:R-:W-:-:S05]  /*0230*/  ISETP.NE.AND P0, PT, R7, RZ, PT ;  /* 0x000000ff0700720c */ /* 0x000fca0003f05270 */
[----:B------:R-:W-:Y:S04]  /*0240*/  @!P1 LDS R4, [R4] ;  /* 0x0000000004049984 */ /* 0x000fe80000000800 */
[----:B------:R-:W0:Y:S02]  /*0250*/  @!P1 LDS R3, [R5] ;  /* 0x0000000005039984 */ /* 0x000e240000000800 */
[----:B0-----:R-:W-:-:S05]  /*0260*/  @!P1 IMAD.IADD R6, R4, 0x1, R3 ;  /* 0x0000000104069824 */ /* 0x001fca00078e0203 */
[----:B------:R0:W-:Y:S01]  /*0270*/  @!P1 STS [R5], R6 ;  /* 0x0000000605009388 */ /* 0x0001e20000000800 */
[----:B------:R-:W-:Y:S06]  /*0280*/  BAR.SYNC.DEFER_BLOCKING 0x0 ;  /* 0x0000000000007b1d */ /* 0x000fec0000010000 */
[----:B------:R-:W-:Y:S05]  /*0290*/  @P0 EXIT ;  /* 0x000000000000094d */ /* 0x000fea0003800000 */
[----:B0-----:R-:W0:Y:S01]  /*02a0*/  LDS.64 R4, [UR4] ;  /* 0x00000004ff047984 */ /* 0x001e220008000a00 */
[----:B------:R-:W1:Y:S02]  /*02b0*/  LDC.64 R2, c[0x0][0x388] ;  /* 0x0000e200ff027b82 */ /* 0x000e640000000a00 */
[----:B-1----:R-:W-:Y:S01]  /*02c0*/  IMAD.WIDE.U32 R2, R0, 0x4, R2 ;  /* 0x0000000400027825 */ /* 0x002fe200078e0002 */
[----:B0-----:R-:W-:-:S05]  /*02d0*/  IADD3 R5, PT, PT, R5, R4, RZ ;  /* 0x0000000405057210 */ /* 0x001fca0007ffe0ff */
[----:B------:R-:W-:Y:S04]  /*02e0*/  STS [UR4], R5 ;  /* 0x00000005ff007988 */ /* 0x000fe80008000804 */
[----:B------:R-:W-:Y:S01]  /*02f0*/  STG.E desc[UR6][R2.64], R5 ;  /* 0x0000000502007986 */ /* 0x000fe2000c101906 */
[----:B------:R-:W-:Y:S05]  /*0300*/  EXIT ;  /* 0x000000000000794d */ /* 0x000fea0003800000 */
.L_x_0:
[----:B------:R-:W-:-:S00]  /*0310*/  BRA `(.L_x_0) ;  /* 0xfffffffc00fc7947 */ /* 0x000fc0000383ffff */
[----:B------:R-:W-:-:S00]  /*0320*/  NOP ;  /* 0x0000000000007918 */ /* 0x000fc00000000000 */
        /* <DEDUP_REMOVED lines=13> */
.L_x_1:


//--------------------- .nv.shared._Z9reductionPiS_ --------------------------
	.section	.nv.shared._Z9reductionPiS_,"aw",@nobits
	.sectionflags	@""
	.align	4
.nv.shared._Z9reductionPiS_:
	.zero		1088


//--------------------- .nv.shared.reserved.0     --------------------------
	.section	.nv.shared.reserved.0,"aw",@nobits
	.weak		__nv_reservedSMEM_offset_0_alias
	.size		__nv_reservedSMEM_offset_0_alias, 0, 64
	.other		__nv_reservedSMEM_offset_0_alias,@"STO_CUDA_RESERVED_SHARED STV_DEFAULT"
__nv_reservedSMEM_offset_0_alias:
	.zero		0
	.zero		64


//--------------------- .nv.constant0._Z9reductionPiS_ --------------------------
	.section	.nv.constant0._Z9reductionPiS_,"a",@progbits
	.sectionflags	@""
	.align	4
.nv.constant0._Z9reductionPiS_:
	.zero		912


//--------------------- SYMBOLS --------------------------

	.type		.nv.reservedSmem.offset0,@object
	.size		.nv.reservedSmem.offset0,0x4
	.type		.nv.reservedSmem.cap,@object
	.size		.nv.reservedSmem.cap,0x4
